//
// Generated by NVIDIA NVVM Compiler
//
// Compiler Build ID: CL-36424714
// Cuda compilation tools, release 13.0, V13.0.88
// Based on NVVM 20.0.0
//

.version 9.0
.target sm_100
.address_size 64

	// .globl	default_function_kernel_1

.visible .entry default_function_kernel_1(
	.param .u64 .ptr .align 1 default_function_kernel_1_param_0,
	.param .u64 .ptr .align 1 default_function_kernel_1_param_1
)
.maxntid 1024
{
	.reg .pred 	%p<2>;
	.reg .b16 	%rs<4>;
	.reg .b32 	%r<3>;
	.reg .b32 	%f<2>;
	.reg .b64 	%rd<9>;

	ld.param.u64 	%rd1, [default_function_kernel_1_param_0];
	ld.param.u64 	%rd2, [default_function_kernel_1_param_1];
	mov.u32 	%r1, %tid.x;
	setp.gt.u32 	%p1, %r1, 74;
	@%p1 bra 	$L__BB0_2;
	cvta.to.global.u64 	%rd3, %rd2;
	cvta.to.global.u64 	%rd4, %rd1;
	cvt.u16.u32 	%rs1, %r1;
	mul.lo.s16 	%rs2, %rs1, 171;
	shr.u16 	%rs3, %rs2, 9;
	cvt.u32.u16 	%r2, %rs3;
	mul.wide.u32 	%rd5, %r2, 4;
	add.s64 	%rd6, %rd3, %rd5;
	ld.global.nc.f32 	%f1, [%rd6];
	mul.wide.u32 	%rd7, %r1, 4;
	add.s64 	%rd8, %rd4, %rd7;
	st.global.f32 	[%rd8], %f1;
$L__BB0_2:
	ret;

}
	// .globl	default_function_kernel_2
.visible .entry default_function_kernel_2(
	.param .u64 .ptr .align 1 default_function_kernel_2_param_0
)
.maxntid 1024
{
	.reg .pred 	%p<2>;
	.reg .b32 	%r<2>;
	.reg .b32 	%f<4>;
	.reg .b64 	%rd<5>;

	ld.param.u64 	%rd1, [default_function_kernel_2_param_0];
	mov.u32 	%r1, %tid.x;
	setp.gt.u32 	%p1, %r1, 74;
	@%p1 bra 	$L__BB1_2;
	cvta.to.global.u64 	%rd2, %rd1;
	mul.wide.u32 	%rd3, %r1, 4;
	add.s64 	%rd4, %rd2, %rd3;
	ld.global.f32 	%f1, [%rd4];
	mul.f32 	%f2, %f1, 0f3EAAAAAA;
	cvt.rmi.f32.f32 	%f3, %f2;
	st.global.f32 	[%rd4], %f3;
$L__BB1_2:
	ret;

}
	// .globl	default_function_kernel_4
.visible .entry default_function_kernel_4(
	.param .u64 .ptr .align 1 default_function_kernel_4_param_0,
	.param .u64 .ptr .align 1 default_function_kernel_4_param_1
)
.maxntid 75
{
	.reg .b32 	%r<2>;
	.reg .b32 	%f<2>;
	.reg .b64 	%rd<8>;

	ld.param.u64 	%rd1, [default_function_kernel_4_param_0];
	ld.param.u64 	%rd2, [default_function_kernel_4_param_1];
	cvta.to.global.u64 	%rd3, %rd2;
	cvta.to.global.u64 	%rd4, %rd1;
	mov.u32 	%r1, %tid.x;
	mul.wide.u32 	%rd5, %r1, 4;
	add.s64 	%rd6, %rd4, %rd5;
	ld.global.nc.f32 	%f1, [%rd6];
	add.s64 	%rd7, %rd3, %rd5;
	st.global.f32 	[%rd7], %f1;
	ret;

}
	// .globl	default_function_kernel_3
.visible .entry default_function_kernel_3(
	.param .u64 .ptr .align 1 default_function_kernel_3_param_0
)
.maxntid 1024
{
	.reg .pred 	%p<2>;
	.reg .b32 	%r<2>;
	.reg .b32 	%f<17>;
	.reg .b64 	%rd<5>;

	ld.param.u64 	%rd1, [default_function_kernel_3_param_0];
	mov.u32 	%r1, %tid.x;
	setp.gt.u32 	%p1, %r1, 74;
	@%p1 bra 	$L__BB3_2;
	cvta.to.global.u64 	%rd2, %rd1;
	mul.wide.u32 	%rd3, %r1, 4;
	add.s64 	%rd4, %rd2, %rd3;
	ld.global.f32 	%f1, [%rd4];
	min.f32 	%f2, %f1, 0f40800000;
	max.f32 	%f3, %f2, 0fC0800000;
	mul.f32 	%f4, %f3, %f3;
	fma.rn.f32 	%f5, %f4, 0fAF95DF0A, 0f32EDFFEB;
	fma.rn.f32 	%f6, %f4, %f5, 0fB60CFF51;
	fma.rn.f32 	%f7, %f4, %f6, 0fB86EC2D1;
	fma.rn.f32 	%f8, %f4, %f7, 0fBA40AC62;
	fma.rn.f32 	%f9, %f4, %f8, 0fBB41A1F6;
	fma.rn.f32 	%f10, %f4, %f9, 0fBC83DBD2;
	mul.f32 	%f11, %f3, %f10;
	fma.rn.f32 	%f12, %f4, 0fB77460CB, 0fB95FBD26;
	fma.rn.f32 	%f13, %f4, %f12, 0fBADC924E;
	fma.rn.f32 	%f14, %f4, %f13, 0fBBF19BF7;
	fma.rn.f32 	%f15, %f4, %f14, 0fBC69B6A8;
	div.rn.f32 	%f16, %f11, %f15;
	st.global.f32 	[%rd4], %f16;
$L__BB3_2:
	ret;

}
	// .globl	default_function_kernel
.visible .entry default_function_kernel(
	.param .u64 .ptr .align 1 default_function_kernel_param_0,
	.param .u64 .ptr .align 1 default_function_kernel_param_1
)
.maxntid 540
{
	.reg .pred 	%p<2>;
	.reg .b16 	%rs<5>;
	.reg .b32 	%r<2>;
	.reg .b32 	%f<2>;
	.reg .b64 	%rd<13>;

	ld.param.u64 	%rd1, [default_function_kernel_param_0];
	ld.param.u64 	%rd2, [default_function_kernel_param_1];
	mov.u32 	%r1, %tid.x;
	setp.gt.u32 	%p1, %r1, 24;
	@%p1 bra 	$L__BB4_2;
	cvta.to.global.u64 	%rd3, %rd2;
	cvta.to.global.u64 	%rd4, %rd1;
	cvt.u16.u32 	%rs1, %r1;
	mul.lo.s16 	%rs2, %rs1, 205;
	shr.u16 	%rs3, %rs2, 10;
	mul.lo.s16 	%rs4, %rs3, 7;
	cvt.u64.u16 	%rd5, %rs4;
	and.b64  	%rd6, %rd5, 255;
	cvt.u64.u32 	%rd7, %r1;
	add.s64 	%rd8, %rd7, %rd6;
	shl.b64 	%rd9, %rd8, 2;
	add.s64 	%rd10, %rd3, %rd9;
	ld.global.nc.f32 	%f1, [%rd10+56];
	mul.wide.u32 	%rd11, %r1, 4;
	add.s64 	%rd12, %rd4, %rd11;
	st.global.f32 	[%rd12], %f1;
$L__BB4_2:
	ret;

}


// ===== COMPILED SASS (sm_100) =====

	.target	sm_100

	.elftype	@"ET_EXEC"


//--------------------- .note.nv.tkinfo           --------------------------
	.section	.note.nv.tkinfo,"",@"SHT_NOTE"
	.sectionflags	@"SHF_NOTE_NV_TKINFO"
	.tkinfo
        /*0018*/ 	.word	0x00000002
        /*0030*/ 	.string	""
        /*0030*/ 	.string	"ptxas"
        /*0030*/ 	.string	"Cuda compilation tools, release 13.0, V13.0.88"
        /*0030*/ 	.string	"Build cuda_13.0.r13.0/compiler.36424714_0"
        /*0030*/ 	.string	"-arch sm_100 -m 64 "



//--------------------- .note.nv.cuinfo           --------------------------
	.section	.note.nv.cuinfo,"",@"SHT_NOTE"
	.sectionflags	@"SHF_NOTE_NV_CUINFO"
        /*0018*/ 	.short	0x0002
        /*001a*/ 	.short	0x0064
        /*001c*/ 	.short	0x0082
	.zero		2


//--------------------- .nv.info                  --------------------------
	.section	.nv.info,"",@"SHT_CUDA_INFO"
	.align	4


	//----- nvinfo : EIATTR_REGCOUNT
	.align		4
        /*0000*/ 	.byte	0x04, 0x2f
        /*0002*/ 	.short	(.L_1 - .L_0)
	.align		4
.L_0:
        /*0004*/ 	.word	index@(default_function_kernel_1)
        /*0008*/ 	.word	0x0000000a


	//----- nvinfo : EIATTR_FRAME_SIZE
	.align		4
.L_1:
        /*000c*/ 	.byte	0x04, 0x11
        /*000e*/ 	.short	(.L_3 - .L_2)
	.align		4
.L_2:
        /*0010*/ 	.word	index@(default_function_kernel_1)
        /*0014*/ 	.word	0x00000000


	//----- nvinfo : EIATTR_REGCOUNT
	.align		4
.L_3:
        /*0018*/ 	.byte	0x04, 0x2f
        /*001a*/ 	.short	(.L_5 - .L_4)
	.align		4
.L_4:
        /*001c*/ 	.word	index@(default_function_kernel_2)
        /*0020*/ 	.word	0x00000008


	//----- nvinfo : EIATTR_FRAME_SIZE
	.align		4
.L_5:
        /*0024*/ 	.byte	0x04, 0x11
        /*0026*/ 	.short	(.L_7 - .L_6)
	.align		4
.L_6:
        /*0028*/ 	.word	index@(default_function_kernel_2)
        /*002c*/ 	.word	0x00000000


	//----- nvinfo : EIATTR_REGCOUNT
	.align		4
.L_7:
        /*0030*/ 	.byte	0x04, 0x2f
        /*0032*/ 	.short	(.L_9 - .L_8)
	.align		4
.L_8:
        /*0034*/ 	.word	index@(default_function_kernel_4)
        /*0038*/ 	.word	0x0000000a


	//----- nvinfo : EIATTR_FRAME_SIZE
	.align		4
.L_9:
        /*003c*/ 	.byte	0x04, 0x11
        /*003e*/ 	.short	(.L_11 - .L_10)
	.align		4
.L_10:
        /*0040*/ 	.word	index@(default_function_kernel_4)
        /*0044*/ 	.word	0x00000000


	//----- nvinfo : EIATTR_REGCOUNT
	.align		4
.L_11:
        /*0048*/ 	.byte	0x04, 0x2f
        /*004a*/ 	.short	(.L_13 - .L_12)
	.align		4
.L_12:
        /*004c*/ 	.word	index@(default_function_kernel_3)
        /*0050*/ 	.word	0x00000011


	//----- nvinfo : EIATTR_FRAME_SIZE
	.align		4
.L_13:
        /*0054*/ 	.byte	0x04, 0x11
        /*0056*/ 	.short	(.L_15 - .L_14)
	.align		4
.L_14:
        /*0058*/ 	.word	index@($__internal_0_$__cuda_sm3x_div_rn_noftz_f32_slowpath)
        /*005c*/ 	.word	0x00000000


	//----- nvinfo : EIATTR_FRAME_SIZE
	.align		4
.L_15:
        /*0060*/ 	.byte	0x04, 0x11
        /*0062*/ 	.short	(.L_17 - .L_16)
	.align		4
.L_16:
        /*0064*/ 	.word	index@(default_function_kernel_3)
        /*0068*/ 	.word	0x00000000


	//----- nvinfo : EIATTR_REGCOUNT
	.align		4
.L_17:
        /*006c*/ 	.byte	0x04, 0x2f
        /*006e*/ 	.short	(.L_19 - .L_18)
	.align		4
.L_18:
        /*0070*/ 	.word	index@(default_function_kernel)
        /*0074*/ 	.word	0x0000000a


	//----- nvinfo : EIATTR_FRAME_SIZE
	.align		4
.L_19:
        /*0078*/ 	.byte	0x04, 0x11
        /*007a*/ 	.short	(.L_21 - .L_20)
	.align		4
.L_20:
        /*007c*/ 	.word	index@(default_function_kernel)
        /*0080*/ 	.word	0x00000000


	//----- nvinfo : EIATTR_MIN_STACK_SIZE
	.align		4
.L_21:
        /*0084*/ 	.byte	0x04, 0x12
        /*0086*/ 	.short	(.L_23 - .L_22)
	.align		4
.L_22:
        /*0088*/ 	.word	index@(default_function_kernel)
        /*008c*/ 	.word	0x00000000


	//----- nvinfo : EIATTR_MIN_STACK_SIZE
	.align		4
.L_23:
        /*0090*/ 	.byte	0x04, 0x12
        /*0092*/ 	.short	(.L_25 - .L_24)
	.align		4
.L_24:
        /*0094*/ 	.word	index@(default_function_kernel_3)
        /*0098*/ 	.word	0x00000000


	//----- nvinfo : EIATTR_MIN_STACK_SIZE
	.align		4
.L_25:
        /*009c*/ 	.byte	0x04, 0x12
        /*009e*/ 	.short	(.L_27 - .L_26)
	.align		4
.L_26:
        /*00a0*/ 	.word	index@(default_function_kernel_4)
        /*00a4*/ 	.word	0x00000000


	//----- nvinfo : EIATTR_MIN_STACK_SIZE
	.align		4
.L_27:
        /*00a8*/ 	.byte	0x04, 0x12
        /*00aa*/ 	.short	(.L_29 - .L_28)
	.align		4
.L_28:
        /*00ac*/ 	.word	index@(default_function_kernel_2)
        /*00b0*/ 	.word	0x00000000


	//----- nvinfo : EIATTR_MIN_STACK_SIZE
	.align		4
.L_29:
        /*00b4*/ 	.byte	0x04, 0x12
        /*00b6*/ 	.short	(.L_31 - .L_30)
	.align		4
.L_30:
        /*00b8*/ 	.word	index@(default_function_kernel_1)
        /*00bc*/ 	.word	0x00000000
.L_31:


//--------------------- .nv.compat                --------------------------
	.section	.nv.compat,"",@"SHT_CUDA_COMPAT_INFO"
	.align	4
        /*0000*/ 	.byte	0x02, 0x09, 0x00, 0x00, 0x02, 0x02, 0x01, 0x00, 0x02, 0x05, 0x05, 0x00, 0x03, 0x07, 0x01, 0x01
        /*0010*/ 	.byte	0x02, 0x03, 0x00, 0x00, 0x02, 0x06, 0x01, 0x00, 0x04, 0x0b, 0x08, 0x00, 0x01, 0x00, 0x00, 0x00
        /*0020*/ 	.byte	0x00, 0x00, 0x00, 0x00


//--------------------- .nv.info.default_function_kernel --------------------------
	.section	.nv.info.default_function_kernel,"",@"SHT_CUDA_INFO"
	.sectionflags	@""
	.align	4


	//----- nvinfo : EIATTR_CUDA_API_VERSION
	.align		4
        /*0000*/ 	.byte	0x04, 0x37
        /*0002*/ 	.short	(.L_33 - .L_32)
.L_32:
        /*0004*/ 	.word	0x00000082


	//----- nvinfo : EIATTR_KPARAM_INFO
	.align		4
.L_33:
        /*0008*/ 	.byte	0x04, 0x17
        /*000a*/ 	.short	(.L_35 - .L_34)
.L_34:
        /*000c*/ 	.word	0x00000000
        /*0010*/ 	.short	0x0001
        /*0012*/ 	.short	0x0008
        /*0014*/ 	.byte	0x00, 0xf5, 0x21, 0x00


	//----- nvinfo : EIATTR_KPARAM_INFO
	.align		4
.L_35:
        /*0018*/ 	.byte	0x04, 0x17
        /*001a*/ 	.short	(.L_37 - .L_36)
.L_36:
        /*001c*/ 	.word	0x00000000
        /*0020*/ 	.short	0x0000
        /*0022*/ 	.short	0x0000
        /*0024*/ 	.byte	0x00, 0xf5, 0x21, 0x00


	//----- nvinfo : EIATTR_SPARSE_MMA_MASK
	.align		4
.L_37:
        /*0028*/ 	.byte	0x03, 0x50
        /*002a*/ 	.short	0x0000


	//----- nvinfo : EIATTR_MAXREG_COUNT
	.align		4
        /*002c*/ 	.byte	0x03, 0x1b
        /*002e*/ 	.short	0x0060


	//----- nvinfo : EIATTR_MERCURY_ISA_VERSION
	.align		4
        /*0030*/ 	.byte	0x03, 0x5f
        /*0032*/ 	.short	0x0101


	//----- nvinfo : EIATTR_VRC_CTA_INIT_COUNT
	.align		4
        /*0034*/ 	.byte	0x02, 0x4a
	.zero		1
	.zero		1


	//----- nvinfo : EIATTR_EXIT_INSTR_OFFSETS
	.align		4
        /*0038*/ 	.byte	0x04, 0x1c
        /*003a*/ 	.short	(.L_39 - .L_38)


	//   ....[0]....
.L_38:
        /*003c*/ 	.word	0x00000030


	//   ....[1]....
        /*0040*/ 	.word	0x00000150


	//----- nvinfo : EIATTR_MAX_THREADS
	.align		4
.L_39:
        /*0044*/ 	.byte	0x04, 0x05
        /*0046*/ 	.short	(.L_41 - .L_40)
.L_40:
        /*0048*/ 	.word	0x0000021c
        /*004c*/ 	.word	0x00000001
        /*0050*/ 	.word	0x00000001


	//----- nvinfo : EIATTR_CBANK_PARAM_SIZE
	.align		4
.L_41:
        /*0054*/ 	.byte	0x03, 0x19
        /*0056*/ 	.short	0x0010


	//----- nvinfo : EIATTR_PARAM_CBANK
	.align		4
        /*0058*/ 	.byte	0x04, 0x0a
        /*005a*/ 	.short	(.L_43 - .L_42)
	.align		4
.L_42:
        /*005c*/ 	.word	index@(.nv.constant0.default_function_kernel)
        /*0060*/ 	.short	0x0380
        /*0062*/ 	.short	0x0010


	//----- nvinfo : EIATTR_SW_WAR
	.align		4
.L_43:
        /*0064*/ 	.byte	0x04, 0x36
        /*0066*/ 	.short	(.L_45 - .L_44)
.L_44:
        /*0068*/ 	.word	0x00000008
.L_45:


//--------------------- .nv.info.default_function_kernel_3 --------------------------
	.section	.nv.info.default_function_kernel_3,"",@"SHT_CUDA_INFO"
	.sectionflags	@""
	.align	4


	//----- nvinfo : EIATTR_CUDA_API_VERSION
	.align		4
        /*0000*/ 	.byte	0x04, 0x37
        /*0002*/ 	.short	(.L_47 - .L_46)
.L_46:
        /*0004*/ 	.word	0x00000082


	//----- nvinfo : EIATTR_KPARAM_INFO
	.align		4
.L_47:
        /*0008*/ 	.byte	0x04, 0x17
        /*000a*/ 	.short	(.L_49 - .L_48)
.L_48:
        /*000c*/ 	.word	0x00000000
        /*0010*/ 	.short	0x0000
        /*0012*/ 	.short	0x0000
        /*0014*/ 	.byte	0x00, 0xf5, 0x21, 0x00


	//----- nvinfo : EIATTR_SPARSE_MMA_MASK
	.align		4
.L_49:
        /*0018*/ 	.byte	0x03, 0x50
        /*001a*/ 	.short	0x0000


	//----- nvinfo : EIATTR_MAXREG_COUNT
	.align		4
        /*001c*/ 	.byte	0x03, 0x1b
        /*001e*/ 	.short	0x0040


	//----- nvinfo : EIATTR_MERCURY_ISA_VERSION
	.align		4
        /*0020*/ 	.byte	0x03, 0x5f
        /*0022*/ 	.short	0x0101


	//----- nvinfo : EIATTR_VRC_CTA_INIT_COUNT
	.align		4
        /*0024*/ 	.byte	0x02, 0x4a
	.zero		1
	.zero		1


	//----- nvinfo : EIATTR_EXIT_INSTR_OFFSETS
	.align		4
        /*0028*/ 	.byte	0x04, 0x1c
        /*002a*/ 	.short	(.L_51 - .L_50)


	//   ....[0]....
.L_50:
        /*002c*/ 	.word	0x00000030


	//   ....[1]....
        /*0030*/ 	.word	0x00000260


	//----- nvinfo : EIATTR_MAX_THREADS
	.align		4
.L_51:
        /*0034*/ 	.byte	0x04, 0x05
        /*0036*/ 	.short	(.L_53 - .L_52)
.L_52:
        /*0038*/ 	.word	0x00000400
        /*003c*/ 	.word	0x00000001
        /*0040*/ 	.word	0x00000001


	//----- nvinfo : EIATTR_CRS_STACK_SIZE
	.align		4
.L_53:
        /*0044*/ 	.byte	0x04, 0x1e
        /*0046*/ 	.short	(.L_55 - .L_54)
.L_54:
        /*0048*/ 	.word	0x00000000


	//----- nvinfo : EIATTR_CBANK_PARAM_SIZE
	.align		4
.L_55:
        /*004c*/ 	.byte	0x03, 0x19
        /*004e*/ 	.short	0x0008


	//----- nvinfo : EIATTR_PARAM_CBANK
	.align		4
        /*0050*/ 	.byte	0x04, 0x0a
        /*0052*/ 	.short	(.L_57 - .L_56)
	.align		4
.L_56:
        /*0054*/ 	.word	index@(.nv.constant0.default_function_kernel_3)
        /*0058*/ 	.short	0x0380
        /*005a*/ 	.short	0x0008


	//----- nvinfo : EIATTR_SW_WAR
	.align		4
.L_57:
        /*005c*/ 	.byte	0x04, 0x36
        /*005e*/ 	.short	(.L_59 - .L_58)
.L_58:
        /*0060*/ 	.word	0x00000008
.L_59:


//--------------------- .nv.info.default_function_kernel_4 --------------------------
	.section	.nv.info.default_function_kernel_4,"",@"SHT_CUDA_INFO"
	.sectionflags	@""
	.align	4


	//----- nvinfo : EIATTR_CUDA_API_VERSION
	.align		4
        /*0000*/ 	.byte	0x04, 0x37
        /*0002*/ 	.short	(.L_61 - .L_60)
.L_60:
        /*0004*/ 	.word	0x00000082


	//----- nvinfo : EIATTR_KPARAM_INFO
	.align		4
.L_61:
        /*0008*/ 	.byte	0x04, 0x17
        /*000a*/ 	.short	(.L_63 - .L_62)
.L_62:
        /*000c*/ 	.word	0x00000000
        /*0010*/ 	.short	0x0001
        /*0012*/ 	.short	0x0008
        /*0014*/ 	.byte	0x00, 0xf5, 0x21, 0x00


	//----- nvinfo : EIATTR_KPARAM_INFO
	.align		4
.L_63:
        /*0018*/ 	.byte	0x04, 0x17
        /*001a*/ 	.short	(.L_65 - .L_64)
.L_64:
        /*001c*/ 	.word	0x00000000
        /*0020*/ 	.short	0x0000
        /*0022*/ 	.short	0x0000
        /*0024*/ 	.byte	0x00, 0xf5, 0x21, 0x00


	//----- nvinfo : EIATTR_SPARSE_MMA_MASK
	.align		4
.L_65:
        /*0028*/ 	.byte	0x03, 0x50
        /*002a*/ 	.short	0x0000


	//----- nvinfo : EIATTR_MAXREG_COUNT
	.align		4
        /*002c*/ 	.byte	0x03, 0x1b
        /*002e*/ 	.short	0x00ff


	//----- nvinfo : EIATTR_MERCURY_ISA_VERSION
	.align		4
        /*0030*/ 	.byte	0x03, 0x5f
        /*0032*/ 	.short	0x0101


	//----- nvinfo : EIATTR_VRC_CTA_INIT_COUNT
	.align		4
        /*0034*/ 	.byte	0x02, 0x4a
	.zero		1
	.zero		1


	//----- nvinfo : EIATTR_EXIT_INSTR_OFFSETS
	.align		4
        /*0038*/ 	.byte	0x04, 0x1c
        /*003a*/ 	.short	(.L_67 - .L_66)


	//   ....[0]....
.L_66:
        /*003c*/ 	.word	0x00000090


	//----- nvinfo : EIATTR_MAX_THREADS
	.align		4
.L_67:
        /*0040*/ 	.byte	0x04, 0x05
        /*0042*/ 	.short	(.L_69 - .L_68)
.L_68:
        /*0044*/ 	.word	0x0000004b
        /*0048*/ 	.word	0x00000001
        /*004c*/ 	.word	0x00000001


	//----- nvinfo : EIATTR_CBANK_PARAM_SIZE
	.align		4
.L_69:
        /*0050*/ 	.byte	0x03, 0x19
        /*0052*/ 	.short	0x0010


	//----- nvinfo : EIATTR_PARAM_CBANK
	.align		4
        /*0054*/ 	.byte	0x04, 0x0a
        /*0056*/ 	.short	(.L_71 - .L_70)
	.align		4
.L_70:
        /*0058*/ 	.word	index@(.nv.constant0.default_function_kernel_4)
        /*005c*/ 	.short	0x0380
        /*005e*/ 	.short	0x0010


	//----- nvinfo : EIATTR_SW_WAR
	.align		4
.L_71:
        /*0060*/ 	.byte	0x04, 0x36
        /*0062*/ 	.short	(.L_73 - .L_72)
.L_72:
        /*0064*/ 	.word	0x00000008
.L_73:


//--------------------- .nv.info.default_function_kernel_2 --------------------------
	.section	.nv.info.default_function_kernel_2,"",@"SHT_CUDA_INFO"
	.sectionflags	@""
	.align	4


	//----- nvinfo : EIATTR_CUDA_API_VERSION
	.align		4
        /*0000*/ 	.byte	0x04, 0x37
        /*0002*/ 	.short	(.L_75 - .L_74)
.L_74:
        /*0004*/ 	.word	0x00000082


	//----- nvinfo : EIATTR_KPARAM_INFO
	.align		4
.L_75:
        /*0008*/ 	.byte	0x04, 0x17
        /*000a*/ 	.short	(.L_77 - .L_76)
.L_76:
        /*000c*/ 	.word	0x00000000
        /*0010*/ 	.short	0x0000
        /*0012*/ 	.short	0x0000
        /*0014*/ 	.byte	0x00, 0xf5, 0x21, 0x00


	//----- nvinfo : EIATTR_SPARSE_MMA_MASK
	.align		4
.L_77:
        /*0018*/ 	.byte	0x03, 0x50
        /*001a*/ 	.short	0x0000


	//----- nvinfo : EIATTR_MAXREG_COUNT
	.align		4
        /*001c*/ 	.byte	0x03, 0x1b
        /*001e*/ 	.short	0x0040


	//----- nvinfo : EIATTR_MERCURY_ISA_VERSION
	.align		4
        /*0020*/ 	.byte	0x03, 0x5f
        /*0022*/ 	.short	0x0101


	//----- nvinfo : EIATTR_VRC_CTA_INIT_COUNT
	.align		4
        /*0024*/ 	.byte	0x02, 0x4a
	.zero		1
	.zero		1


	//----- nvinfo : EIATTR_EXIT_INSTR_OFFSETS
	.align		4
        /*0028*/ 	.byte	0x04, 0x1c
        /*002a*/ 	.short	(.L_79 - .L_78)


	//   ....[0]....
.L_78:
        /*002c*/ 	.word	0x00000030


	//   ....[1]....
        /*0030*/ 	.word	0x000000b0


	//----- nvinfo : EIATTR_MAX_THREADS
	.align		4
.L_79:
        /*0034*/ 	.byte	0x04, 0x05
        /*0036*/ 	.short	(.L_81 - .L_80)
.L_80:
        /*0038*/ 	.word	0x00000400
        /*003c*/ 	.word	0x00000001
        /*0040*/ 	.word	0x00000001


	//----- nvinfo : EIATTR_CBANK_PARAM_SIZE
	.align		4
.L_81:
        /*0044*/ 	.byte	0x03, 0x19
        /*0046*/ 	.short	0x0008


	//----- nvinfo : EIATTR_PARAM_CBANK
	.align		4
        /*0048*/ 	.byte	0x04, 0x0a
        /*004a*/ 	.short	(.L_83 - .L_82)
	.align		4
.L_82:
        /*004c*/ 	.word	index@(.nv.constant0.default_function_kernel_2)
        /*0050*/ 	.short	0x0380
        /*0052*/ 	.short	0x0008


	//----- nvinfo : EIATTR_SW_WAR
	.align		4
.L_83:
        /*0054*/ 	.byte	0x04, 0x36
        /*0056*/ 	.short	(.L_85 - .L_84)
.L_84:
        /*0058*/ 	.word	0x00000008
.L_85:


//--------------------- .nv.info.default_function_kernel_1 --------------------------
	.section	.nv.info.default_function_kernel_1,"",@"SHT_CUDA_INFO"
	.sectionflags	@""
	.align	4


	//----- nvinfo : EIATTR_CUDA_API_VERSION
	.align		4
        /*0000*/ 	.byte	0x04, 0x37
        /*0002*/ 	.short	(.L_87 - .L_86)
.L_86:
        /*0004*/ 	.word	0x00000082


	//----- nvinfo : EIATTR_KPARAM_INFO
	.align		4
.L_87:
        /*0008*/ 	.byte	0x04, 0x17
        /*000a*/ 	.short	(.L_89 - .L_88)
.L_88:
        /*000c*/ 	.word	0x00000000
        /*0010*/ 	.short	0x0001
        /*0012*/ 	.short	0x0008
        /*0014*/ 	.byte	0x00, 0xf5, 0x21, 0x00


	//----- nvinfo : EIATTR_KPARAM_INFO
	.align		4
.L_89:
        /*0018*/ 	.byte	0x04, 0x17
        /*001a*/ 	.short	(.L_91 - .L_90)
.L_90:
        /*001c*/ 	.word	0x00000000
        /*0020*/ 	.short	0x0000
        /*0022*/ 	.short	0x0000
        /*0024*/ 	.byte	0x00, 0xf5, 0x21, 0x00


	//----- nvinfo : EIATTR_SPARSE_MMA_MASK
	.align		4
.L_91:
        /*0028*/ 	.byte	0x03, 0x50
        /*002a*/ 	.short	0x0000


	//----- nvinfo : EIATTR_MAXREG_COUNT
	.align		4
        /*002c*/ 	.byte	0x03, 0x1b
        /*002e*/ 	.short	0x0040


	//----- nvinfo : EIATTR_MERCURY_ISA_VERSION
	.align		4
        /*0030*/ 	.byte	0x03, 0x5f
        /*0032*/ 	.short	0x0101


	//----- nvinfo : EIATTR_VRC_CTA_INIT_COUNT
	.align		4
        /*0034*/ 	.byte	0x02, 0x4a
	.zero		1
	.zero		1


	//----- nvinfo : EIATTR_EXIT_INSTR_OFFSETS
	.align		4
        /*0038*/ 	.byte	0x04, 0x1c
        /*003a*/ 	.short	(.L_93 - .L_92)


	//   ....[0]....
.L_92:
        /*003c*/ 	.word	0x00000030


	//   ....[1]....
        /*0040*/ 	.word	0x00000100


	//----- nvinfo : EIATTR_MAX_THREADS
	.align		4
.L_93:
        /*0044*/ 	.byte	0x04, 0x05
        /*0046*/ 	.short	(.L_95 - .L_94)
.L_94:
        /*0048*/ 	.word	0x00000400
        /*004c*/ 	.word	0x00000001
        /*0050*/ 	.word	0x00000001


	//----- nvinfo : EIATTR_CBANK_PARAM_SIZE
	.align		4
.L_95:
        /*0054*/ 	.byte	0x03, 0x19
        /*0056*/ 	.short	0x0010


	//----- nvinfo : EIATTR_PARAM_CBANK
	.align		4
        /*0058*/ 	.byte	0x04, 0x0a
        /*005a*/ 	.short	(.L_97 - .L_96)
	.align		4
.L_96:
        /*005c*/ 	.word	index@(.nv.constant0.default_function_kernel_1)
        /*0060*/ 	.short	0x0380
        /*0062*/ 	.short	0x0010


	//----- nvinfo : EIATTR_SW_WAR
	.align		4
.L_97:
        /*0064*/ 	.byte	0x04, 0x36
        /*0066*/ 	.short	(.L_99 - .L_98)
.L_98:
        /*0068*/ 	.word	0x00000008
.L_99:


//--------------------- .nv.callgraph             --------------------------
	.section	.nv.callgraph,"",@"SHT_CUDA_CALLGRAPH"
	.align	4
	.sectionentsize	8
	.align		4
        /*0000*/ 	.word	0x00000000
	.align		4
        /*0004*/ 	.word	0xffffffff
	.align		4
        /*0008*/ 	.word	0x00000000
	.align		4
        /*000c*/ 	.word	0xfffffffe
	.align		4
        /*0010*/ 	.word	0x00000000
	.align		4
        /*0014*/ 	.word	0xfffffffd
	.align		4
        /*0018*/ 	.word	0x00000000
	.align		4
        /*001c*/ 	.word	0xfffffffc


//--------------------- .text.default_function_kernel --------------------------
	.section	.text.default_function_kernel,"ax",@progbits
	.align	128
        .global         default_function_kernel
        .type           default_function_kernel,@function
        .size           default_function_kernel,(.L_x_19 - default_function_kernel)
        .other          default_function_kernel,@"STO_CUDA_ENTRY STV_DEFAULT"
default_function_kernel:
.text.default_function_kernel:
[----:B------:R-:W-:Y:S01]  /*0000*/  LDC R1, c[0x0][0x37c] ;  /* 0x0000df00ff017b82 */ /* 0x000fe20000000800 */
[----:B------:R-:W0:Y:S02]  /*0010*/  S2R R7, SR_TID.X ;  /* 0x0000000000077919 */ /* 0x000e240000002100 */
[----:B0-----:R-:W-:-:S13]  /*0020*/  ISETP.GT.U32.AND P0, PT, R7, 0x18, PT ;  /* 0x000000180700780c */ /* 0x001fda0003f04070 */
[----:B------:R-:W-:Y:S05]  /*0030*/  @P0 EXIT ;  /* 0x000000000000094d */ /* 0x000fea0003800000 */
[----:B------:R-:W-:Y:S01]  /*0040*/  PRMT R0, R7, 0x9910, RZ ;  /* 0x0000991007007816 */ /* 0x000fe200000000ff */
[----:B------:R-:W0:Y:S04]  /*0050*/  LDCU.64 UR6, c[0x0][0x388] ;  /* 0x00007100ff0677ac */ /* 0x000e280008000a00 */
[----:B------:R-:W-:Y:S01]  /*0060*/  IMAD R0, R0, 0xcd, RZ ;  /* 0x000000cd00007824 */ /* 0x000fe200078e02ff */
[----:B------:R-:W1:Y:S04]  /*0070*/  LDCU.64 UR4, c[0x0][0x358] ;  /* 0x00006b00ff0477ac */ /* 0x000e680008000a00 */
[----:B------:R-:W-:-:S04]  /*0080*/  LOP3.LUT R0, R0, 0xffff, RZ, 0xc0, !PT ;  /* 0x0000ffff00007812 */ /* 0x000fc800078ec0ff */
[----:B------:R-:W-:-:S04]  /*0090*/  SHF.R.U32.HI R0, RZ, 0xa, R0 ;  /* 0x0000000aff007819 */ /* 0x000fc80000011600 */
[----:B------:R-:W-:-:S05]  /*00a0*/  PRMT R0, R0, 0x9910, RZ ;  /* 0x0000991000007816 */ /* 0x000fca00000000ff */
[----:B------:R-:W-:-:S05]  /*00b0*/  IMAD R0, R0, 0x7, RZ ;  /* 0x0000000700007824 */ /* 0x000fca00078e02ff */
[----:B------:R-:W-:-:S04]  /*00c0*/  LOP3.LUT R0, R0, 0xff, RZ, 0xc0, !PT ;  /* 0x000000ff00007812 */ /* 0x000fc800078ec0ff */
[----:B------:R-:W-:-:S05]  /*00d0*/  IADD3 R0, P0, PT, R7, R0, RZ ;  /* 0x0000000007007210 */ /* 0x000fca0007f1e0ff */
[----:B------:R-:W-:Y:S01]  /*00e0*/  IMAD.X R3, RZ, RZ, RZ, P0 ;  /* 0x000000ffff037224 */ /* 0x000fe200000e06ff */
[----:B0-----:R-:W-:-:S04]  /*00f0*/  LEA R4, P0, R0, UR6, 0x2 ;  /* 0x0000000600047c11 */ /* 0x001fc8000f8010ff */
[----:B------:R-:W-:Y:S02]  /*0100*/  LEA.HI.X R5, R0, UR7, R3, 0x2, P0 ;  /* 0x0000000700057c11 */ /* 0x000fe400080f1403 */
[----:B------:R-:W0:Y:S04]  /*0110*/  LDC.64 R2, c[0x0][0x380] ;  /* 0x0000e000ff027b82 */ /* 0x000e280000000a00 */
[----:B-1----:R-:W2:Y:S01]  /*0120*/  LDG.E.CONSTANT R5, desc[UR4][R4.64+0x38] ;  /* 0x0000380404057981 */ /* 0x002ea2000c1e9900 */
[----:B0-----:R-:W-:-:S05]  /*0130*/  IMAD.WIDE.U32 R2, R7, 0x4, R2 ;  /* 0x0000000407027825 */ /* 0x001fca00078e0002 */
[----:B--2---:R-:W-:Y:S01]  /*0140*/  STG.E desc[UR4][R2.64], R5 ;  /* 0x0000000502007986 */ /* 0x004fe2000c101904 */
[----:B------:R-:W-:Y:S05]  /*0150*/  EXIT ;  /* 0x000000000000794d */ /* 0x000fea0003800000 */
.L_x_0:
[----:B------:R-:W-:-:S00]  /*0160*/  BRA `(.L_x_0) ;  /* 0xfffffffc00fc7947 */ /* 0x000fc0000383ffff */
[----:B------:R-:W-:-:S00]  /*0170*/  NOP ;  /* 0x0000000000007918 */ /* 0x000fc00000000000 */
        /* <DEDUP_REMOVED lines=8> */
.L_x_19:


//--------------------- .text.default_function_kernel_3 --------------------------
	.section	.text.default_function_kernel_3,"ax",@progbits
	.align	128
        .global         default_function_kernel_3
        .type           default_function_kernel_3,@function
        .size           default_function_kernel_3,(.L_x_18 - default_function_kernel_3)
        .other          default_function_kernel_3,@"STO_CUDA_ENTRY STV_DEFAULT"
default_function_kernel_3:
.text.default_function_kernel_3:
[----:B------:R-:W-:Y:S01]  /*0000*/  LDC R1, c[0x0][0x37c] ;  /* 0x0000df00ff017b82 */ /* 0x000fe20000000800 */
[----:B------:R-:W0:Y:S02]  /*0010*/  S2R R3, SR_TID.X ;  /* 0x0000000000037919 */ /* 0x000e240000002100 */
[----:B0-----:R-:W-:-:S13]  /*0020*/  ISETP.GT.U32.AND P0, PT, R3, 0x4a, PT ;  /* 0x0000004a0300780c */ /* 0x001fda0003f04070 */
[----:B------:R-:W-:Y:S05]  /*0030*/  @P0 EXIT ;  /* 0x000000000000094d */ /* 0x000fea0003800000 */
[----:B------:R-:W0:Y:S01]  /*0040*/  LDC.64 R4, c[0x0][0x380] ;  /* 0x0000e000ff047b82 */ /* 0x000e220000000a00 */
[----:B------:R-:W1:Y:S01]  /*0050*/  LDCU.64 UR4, c[0x0][0x358] ;  /* 0x00006b00ff0477ac */ /* 0x000e620008000a00 */
[----:B0-----:R-:W-:-:S05]  /*0060*/  IMAD.WIDE.U32 R4, R3, 0x4, R4 ;  /* 0x0000000403047825 */ /* 0x001fca00078e0004 */
[----:B-1----:R-:W2:Y:S01]  /*0070*/  LDG.E R0, desc[UR4][R4.64] ;  /* 0x0000000404007981 */ /* 0x002ea2000c1e1900 */
[----:B------:R-:W-:Y:S01]  /*0080*/  IMAD.MOV.U32 R3, RZ, RZ, 0x377460cb ;  /* 0x377460cbff037424 */ /* 0x000fe200078e00ff */
[----:B------:R-:W-:Y:S01]  /*0090*/  BSSY.RECONVERGENT B0, `(.L_x_1) ;  /* 0x000001b000007945 */ /* 0x000fe20003800200 */
[----:B------:R-:W-:Y:S01]  /*00a0*/  IMAD.MOV.U32 R9, RZ, RZ, 0x2f95df0a ;  /* 0x2f95df0aff097424 */ /* 0x000fe200078e00ff */
[----:B--2---:R-:W-:-:S04]  /*00b0*/  FMNMX R0, R0, 4, PT ;  /* 0x4080000000007809 */ /* 0x004fc80003800000 */
[----:B------:R-:W-:-:S05]  /*00c0*/  FMNMX R0, R0, -4, !PT ;  /* 0xc080000000007809 */ /* 0x000fca0007800000 */
[----:B------:R-:W-:-:S04]  /*00d0*/  FMUL R2, R0, R0 ;  /* 0x0000000000027220 */ /* 0x000fc80000400000 */
[----:B------:R-:W-:-:S04]  /*00e0*/  FFMA R3, R2, -R3, -0.0002133740053977817297 ;  /* 0xb95fbd2602037423 */ /* 0x000fc80000000803 */
[----:B------:R-:W-:-:S04]  /*00f0*/  FFMA R3, R2, R3, -0.0016828270163387060165 ;  /* 0xbadc924e02037423 */ /* 0x000fc80000000003 */
[C---:B------:R-:W-:Y:S01]  /*0100*/  FFMA R7, R2.reuse, R3, -0.0073733287863433361053 ;  /* 0xbbf19bf702077423 */ /* 0x040fe20000000003 */
[----:B------:R-:W-:-:S03]  /*0110*/  FFMA R3, R2, -R9, 2.7706809291316858435e-08 ;  /* 0x32edffeb02037423 */ /* 0x000fc60000000809 */
[C---:B------:R-:W-:Y:S01]  /*0120*/  FFMA R7, R2.reuse, R7, -0.014264740049839019775 ;  /* 0xbc69b6a802077423 */ /* 0x040fe20000000007 */
[----:B------:R-:W-:-:S03]  /*0130*/  FFMA R3, R2, R3, -2.1010239379393169656e-06 ;  /* 0xb60cff5102037423 */ /* 0x000fc60000000003 */
[----:B------:R-:W0:Y:S01]  /*0140*/  MUFU.RCP R6, R7 ;  /* 0x0000000700067308 */ /* 0x000e220000001000 */
[----:B------:R-:W-:-:S04]  /*0150*/  FFMA R3, R2, R3, -5.692505874321796e-05 ;  /* 0xb86ec2d102037423 */ /* 0x000fc80000000003 */
[----:B------:R-:W-:-:S04]  /*0160*/  FFMA R3, R2, R3, -0.00073499057907611131668 ;  /* 0xba40ac6202037423 */ /* 0x000fc80000000003 */
[----:B------:R-:W-:-:S04]  /*0170*/  FFMA R3, R2, R3, -0.0029545999132096767426 ;  /* 0xbb41a1f602037423 */ /* 0x000fc80000000003 */
[----:B------:R-:W-:-:S04]  /*0180*/  FFMA R3, R2, R3, -0.016096029430627822876 ;  /* 0xbc83dbd202037423 */ /* 0x000fc80000000003 */
[----:B------:R-:W-:Y:S01]  /*0190*/  FMUL R0, R0, R3 ;  /* 0x0000000300007220 */ /* 0x000fe20000400000 */
[----:B0-----:R-:W-:-:S03]  /*01a0*/  FFMA R9, -R7, R6, 1 ;  /* 0x3f80000007097423 */ /* 0x001fc60000000106 */
[----:B------:R-:W0:Y:S01]  /*01b0*/  FCHK P0, R0, R7 ;  /* 0x0000000700007302 */ /* 0x000e220000000000 */
[----:B------:R-:W-:-:S04]  /*01c0*/  FFMA R9, R6, R9, R6 ;  /* 0x0000000906097223 */ /* 0x000fc80000000006 */
[----:B------:R-:W-:-:S04]  /*01d0*/  FFMA R2, R0, R9, RZ ;  /* 0x0000000900027223 */ /* 0x000fc800000000ff */
[----:B------:R-:W-:-:S04]  /*01e0*/  FFMA R3, -R7, R2, R0 ;  /* 0x0000000207037223 */ /* 0x000fc80000000100 */
[----:B------:R-:W-:Y:S01]  /*01f0*/  FFMA R3, R9, R3, R2 ;  /* 0x0000000309037223 */ /* 0x000fe20000000002 */
[----:B0-----:R-:W-:Y:S06]  /*0200*/  @!P0 BRA `(.L_x_2) ;  /* 0x00000000000c8947 */ /* 0x001fec0003800000 */
[----:B------:R-:W-:-:S07]  /*0210*/  MOV R2, 0x230 ;  /* 0x0000023000027802 */ /* 0x000fce0000000f00 */
[----:B------:R-:W-:Y:S05]  /*0220*/  CALL.REL.NOINC `($__internal_0_$__cuda_sm3x_div_rn_noftz_f32_slowpath) ;  /* 0x0000000000107944 */ /* 0x000fea0003c00000 */
[----:B------:R-:W-:-:S07]  /*0230*/  IMAD.MOV.U32 R3, RZ, RZ, R0 ;  /* 0x000000ffff037224 */ /* 0x000fce00078e0000 */
.L_x_2:
[----:B------:R-:W-:Y:S05]  /*0240*/  BSYNC.RECONVERGENT B0 ;  /* 0x0000000000007941 */ /* 0x000fea0003800200 */
.L_x_1:
[----:B------:R-:W-:Y:S01]  /*0250*/  STG.E desc[UR4][R4.64], R3 ;  /* 0x0000000304007986 */ /* 0x000fe2000c101904 */
[----:B------:R-:W-:Y:S05]  /*0260*/  EXIT ;  /* 0x000000000000794d */ /* 0x000fea0003800000 */
        .weak           $__internal_0_$__cuda_sm3x_div_rn_noftz_f32_slowpath
        .type           $__internal_0_$__cuda_sm3x_div_rn_noftz_f32_slowpath,@function
        .size           $__internal_0_$__cuda_sm3x_div_rn_noftz_f32_slowpath,(.L_x_18 - $__internal_0_$__cuda_sm3x_div_rn_noftz_f32_slowpath)
$__internal_0_$__cuda_sm3x_div_rn_noftz_f32_slowpath:
[----:B------:R-:W-:Y:S01]  /*0270*/  SHF.R.U32.HI R6, RZ, 0x17, R7 ;  /* 0x00000017ff067819 */ /* 0x000fe20000011607 */
[----:B------:R-:W-:Y:S01]  /*0280*/  BSSY.RECONVERGENT B1, `(.L_x_3) ;  /* 0x0000064000017945 */ /* 0x000fe20003800200 */
[--C-:B------:R-:W-:Y:S01]  /*0290*/  SHF.R.U32.HI R3, RZ, 0x17, R0.reuse ;  /* 0x00000017ff037819 */ /* 0x100fe20000011600 */
[----:B------:R-:W-:Y:S01]  /*02a0*/  IMAD.MOV.U32 R9, RZ, RZ, R0 ;  /* 0x000000ffff097224 */ /* 0x000fe200078e0000 */
[----:B------:R-:W-:Y:S02]  /*02b0*/  LOP3.LUT R8, R6, 0xff, RZ, 0xc0, !PT ;  /* 0x000000ff06087812 */ /* 0x000fe400078ec0ff */
[----:B------:R-:W-:-:S03]  /*02c0*/  LOP3.LUT R6, R3, 0xff, RZ, 0xc0, !PT ;  /* 0x000000ff03067812 */ /* 0x000fc600078ec0ff */
[----:B------:R-:W-:Y:S02]  /*02d0*/  VIADD R12, R8, 0xffffffff ;  /* 0xffffffff080c7836 */ /* 0x000fe40000000000 */
[----:B------:R-:W-:-:S03]  /*02e0*/  VIADD R11, R6, 0xffffffff ;  /* 0xffffffff060b7836 */ /* 0x000fc60000000000 */
[----:B------:R-:W-:-:S04]  /*02f0*/  ISETP.GT.U32.AND P0, PT, R12, 0xfd, PT ;  /* 0x000000fd0c00780c */ /* 0x000fc80003f04070 */
[----:B------:R-:W-:-:S13]  /*0300*/  ISETP.GT.U32.OR P0, PT, R11, 0xfd, P0 ;  /* 0x000000fd0b00780c */ /* 0x000fda0000704470 */
[----:B------:R-:W-:Y:S01]  /*0310*/  @!P0 IMAD.MOV.U32 R10, RZ, RZ, RZ ;  /* 0x000000ffff0a8224 */ /* 0x000fe200078e00ff */
[----:B------:R-:W-:Y:S06]  /*0320*/  @!P0 BRA `(.L_x_4) ;  /* 0x0000000000608947 */ /* 0x000fec0003800000 */
[----:B------:R-:W-:Y:S01]  /*0330*/  FSETP.GTU.FTZ.AND P0, PT, |R0|, +INF , PT ;  /* 0x7f8000000000780b */ /* 0x000fe20003f1c200 */
[----:B------:R-:W-:Y:S01]  /*0340*/  IMAD.MOV.U32 R3, RZ, RZ, R7 ;  /* 0x000000ffff037224 */ /* 0x000fe200078e0007 */
[----:B------:R-:W-:-:S04]  /*0350*/  FSETP.GTU.FTZ.AND P1, PT, |R7|, +INF , PT ;  /* 0x7f8000000700780b */ /* 0x000fc80003f3c200 */
[----:B------:R-:W-:-:S13]  /*0360*/  PLOP3.LUT P0, PT, P0, P1, PT, 0xf8, 0x8f ;  /* 0x00000000008f781c */ /* 0x000fda0000703f70 */
[----:B------:R-:W-:Y:S05]  /*0370*/  @P0 BRA `(.L_x_5) ;  /* 0x00000004004c0947 */ /* 0x000fea0003800000 */
[----:B------:R-:W-:-:S13]  /*0380*/  LOP3.LUT P0, RZ, R7, 0x7fffffff, R9, 0xc8, !PT ;  /* 0x7fffffff07ff7812 */ /* 0x000fda000780c809 */
[----:B------:R-:W-:Y:S05]  /*0390*/  @!P0 BRA `(.L_x_6) ;  /* 0x00000004003c8947 */ /* 0x000fea0003800000 */
[C---:B------:R-:W-:Y:S02]  /*03a0*/  FSETP.NEU.FTZ.AND P2, PT, |R0|.reuse, +INF , PT ;  /* 0x7f8000000000780b */ /* 0x040fe40003f5d200 */
[----:B------:R-:W-:Y:S02]  /*03b0*/  FSETP.NEU.FTZ.AND P1, PT, |R3|, +INF , PT ;  /* 0x7f8000000300780b */ /* 0x000fe40003f3d200 */
[----:B------:R-:W-:-:S11]  /*03c0*/  FSETP.NEU.FTZ.AND P0, PT, |R0|, +INF , PT ;  /* 0x7f8000000000780b */ /* 0x000fd60003f1d200 */
[----:B------:R-:W-:Y:S05]  /*03d0*/  @!P1 BRA !P2, `(.L_x_6) ;  /* 0x00000004002c9947 */ /* 0x000fea0005000000 */
[----:B------:R-:W-:-:S04]  /*03e0*/  LOP3.LUT P2, RZ, R9, 0x7fffffff, RZ, 0xc0, !PT ;  /* 0x7fffffff09ff7812 */ /* 0x000fc8000784c0ff */
[----:B------:R-:W-:-:S13]  /*03f0*/  PLOP3.LUT P1, PT, P1, P2, PT, 0x2f, 0xf2 ;  /* 0x0000000000f2781c */ /* 0x000fda0000f24577 */
[----:B------:R-:W-:Y:S05]  /*0400*/  @P1 BRA `(.L_x_7) ;  /* 0x0000000400181947 */ /* 0x000fea0003800000 */
[----:B------:R-:W-:-:S04]  /*0410*/  LOP3.LUT P1, RZ, R7, 0x7fffffff, RZ, 0xc0, !PT ;  /* 0x7fffffff07ff7812 */ /* 0x000fc8000782c0ff */
[----:B------:R-:W-:-:S13]  /*0420*/  PLOP3.LUT P0, PT, P0, P1, PT, 0x2f, 0xf2 ;  /* 0x0000000000f2781c */ /* 0x000fda0000702577 */
[----:B------:R-:W-:Y:S05]  /*0430*/  @P0 BRA `(.L_x_8) ;  /* 0x0000000400000947 */ /* 0x000fea0003800000 */
[----:B------:R-:W-:Y:S02]  /*0440*/  ISETP.GE.AND P0, PT, R11, RZ, PT ;  /* 0x000000ff0b00720c */ /* 0x000fe40003f06270 */
[----:B------:R-:W-:-:S11]  /*0450*/  ISETP.GE.AND P1, PT, R12, RZ, PT ;  /* 0x000000ff0c00720c */ /* 0x000fd60003f26270 */
[----:B------:R-:W-:Y:S02]  /*0460*/  @P0 IMAD.MOV.U32 R10, RZ, RZ, RZ ;  /* 0x000000ffff0a0224 */ /* 0x000fe400078e00ff */
[----:B------:R-:W-:Y:S01]  /*0470*/  @!P0 FFMA R9, R0, 1.84467440737095516160e+19, RZ ;  /* 0x5f80000000098823 */ /* 0x000fe200000000ff */
[----:B------:R-:W-:Y:S02]  /*0480*/  @!P0 IMAD.MOV.U32 R10, RZ, RZ, -0x40 ;  /* 0xffffffc0ff0a8424 */ /* 0x000fe400078e00ff */
[----:B------:R-:W-:-:S03]  /*0490*/  @!P1 FFMA R7, R3, 1.84467440737095516160e+19, RZ ;  /* 0x5f80000003079823 */ /* 0x000fc600000000ff */
[----:B------:R-:W-:-:S07]  /*04a0*/  @!P1 IADD3 R10, PT, PT, R10, 0x40, RZ ;  /* 0x000000400a0a9810 */ /* 0x000fce0007ffe0ff */
.L_x_4:
[----:B------:R-:W-:Y:S01]  /*04b0*/  LEA R0, R8, 0xc0800000, 0x17 ;  /* 0xc080000008007811 */ /* 0x000fe200078eb8ff */
[----:B------:R-:W-:Y:S01]  /*04c0*/  VIADD R6, R6, 0xffffff81 ;  /* 0xffffff8106067836 */ /* 0x000fe20000000000 */
[----:B------:R-:W-:Y:S03]  /*04d0*/  BSSY.RECONVERGENT B2, `(.L_x_9) ;  /* 0x0000035000027945 */ /* 0x000fe60003800200 */
[----:B------:R-:W-:Y:S02]  /*04e0*/  IMAD.IADD R7, R7, 0x1, -R0 ;  /* 0x0000000107077824 */ /* 0x000fe400078e0a00 */
[C---:B------:R-:W-:Y:S02]  /*04f0*/  IMAD R0, R6.reuse, -0x800000, R9 ;  /* 0xff80000006007824 */ /* 0x040fe400078e0209 */
[----:B------:R0:W1:Y:S01]  /*0500*/  MUFU.RCP R3, R7 ;  /* 0x0000000700037308 */ /* 0x0000620000001000 */
[----:B------:R-:W-:Y:S01]  /*0510*/  FADD.FTZ R11, -R7, -RZ ;  /* 0x800000ff070b7221 */ /* 0x000fe20000010100 */
[----:B0-----:R-:W-:-:S05]  /*0520*/  IADD3 R7, PT, PT, R6, 0x7f, -R8 ;  /* 0x0000007f06077810 */ /* 0x001fca0007ffe808 */
[----:B------:R-:W-:Y:S02]  /*0530*/  IMAD.IADD R7, R7, 0x1, R10 ;  /* 0x0000000107077824 */ /* 0x000fe400078e020a */
[----:B-1----:R-:W-:-:S04]  /*0540*/  FFMA R12, R3, R11, 1 ;  /* 0x3f800000030c7423 */ /* 0x002fc8000000000b */
[----:B------:R-:W-:-:S04]  /*0550*/  FFMA R14, R3, R12, R3 ;  /* 0x0000000c030e7223 */ /* 0x000fc80000000003 */
[----:B------:R-:W-:-:S04]  /*0560*/  FFMA R3, R0, R14, RZ ;  /* 0x0000000e00037223 */ /* 0x000fc800000000ff */
[----:B------:R-:W-:-:S04]  /*0570*/  FFMA R12, R11, R3, R0 ;  /* 0x000000030b0c7223 */ /* 0x000fc80000000000 */
[----:B------:R-:W-:-:S04]  /*0580*/  FFMA R9, R14, R12, R3 ;  /* 0x0000000c0e097223 */ /* 0x000fc80000000003 */
[----:B------:R-:W-:-:S04]  /*0590*/  FFMA R12, R11, R9, R0 ;  /* 0x000000090b0c7223 */ /* 0x000fc80000000000 */
[----:B------:R-:W-:-:S05]  /*05a0*/  FFMA R0, R14, R12, R9 ;  /* 0x0000000c0e007223 */ /* 0x000fca0000000009 */
[----:B------:R-:W-:-:S04]  /*05b0*/  SHF.R.U32.HI R3, RZ, 0x17, R0 ;  /* 0x00000017ff037819 */ /* 0x000fc80000011600 */
[----:B------:R-:W-:-:S05]  /*05c0*/  LOP3.LUT R3, R3, 0xff, RZ, 0xc0, !PT ;  /* 0x000000ff03037812 */ /* 0x000fca00078ec0ff */
[----:B------:R-:W-:-:S04]  /*05d0*/  IMAD.IADD R10, R3, 0x1, R7 ;  /* 0x00000001030a7824 */ /* 0x000fc800078e0207 */
[----:B------:R-:W-:-:S05]  /*05e0*/  VIADD R3, R10, 0xffffffff ;  /* 0xffffffff0a037836 */ /* 0x000fca0000000000 */
[----:B------:R-:W-:-:S13]  /*05f0*/  ISETP.GE.U32.AND P0, PT, R3, 0xfe, PT ;  /* 0x000000fe0300780c */ /* 0x000fda0003f06070 */
[----:B------:R-:W-:Y:S05]  /*0600*/  @!P0 BRA `(.L_x_10) ;  /* 0x0000000000808947 */ /* 0x000fea0003800000 */
[----:B------:R-:W-:-:S13]  /*0610*/  ISETP.GT.AND P0, PT, R10, 0xfe, PT ;  /* 0x000000fe0a00780c */ /* 0x000fda0003f04270 */
[----:B------:R-:W-:Y:S05]  /*0620*/  @P0 BRA `(.L_x_11) ;  /* 0x00000000006c0947 */ /* 0x000fea0003800000 */
[----:B------:R-:W-:-:S13]  /*0630*/  ISETP.GE.AND P0, PT, R10, 0x1, PT ;  /* 0x000000010a00780c */ /* 0x000fda0003f06270 */
[----:B------:R-:W-:Y:S05]  /*0640*/  @P0 BRA `(.L_x_12) ;  /* 0x0000000000740947 */ /* 0x000fea0003800000 */
[----:B------:R-:W-:Y:S02]  /*0650*/  ISETP.GE.AND P0, PT, R10, -0x18, PT ;  /* 0xffffffe80a00780c */ /* 0x000fe40003f06270 */
[----:B------:R-:W-:-:S11]  /*0660*/  LOP3.LUT R0, R0, 0x80000000, RZ, 0xc0, !PT ;  /* 0x8000000000007812 */ /* 0x000fd600078ec0ff */
[----:B------:R-:W-:Y:S05]  /*0670*/  @!P0 BRA `(.L_x_12) ;  /* 0x0000000000688947 */ /* 0x000fea0003800000 */
[-CC-:B------:R-:W-:Y:S01]  /*0680*/  FFMA.RZ R3, R14, R12.reuse, R9.reuse ;  /* 0x0000000c0e037223 */ /* 0x180fe2000000c009 */
[----:B------:R-:W-:Y:S01]  /*0690*/  IADD3 R8, PT, PT, R10, 0x20, RZ ;  /* 0x000000200a087810 */ /* 0x000fe20007ffe0ff */
[-CC-:B------:R-:W-:Y:S01]  /*06a0*/  FFMA.RM R6, R14, R12.reuse, R9.reuse ;  /* 0x0000000c0e067223 */ /* 0x180fe20000004009 */
[----:B------:R-:W-:Y:S02]  /*06b0*/  ISETP.NE.AND P2, PT, R10, RZ, PT ;  /* 0x000000ff0a00720c */ /* 0x000fe40003f45270 */
[----:B------:R-:W-:Y:S01]  /*06c0*/  LOP3.LUT R7, R3, 0x7fffff, RZ, 0xc0, !PT ;  /* 0x007fffff03077812 */ /* 0x000fe200078ec0ff */
[----:B------:R-:W-:Y:S01]  /*06d0*/  FFMA.RP R3, R14, R12, R9 ;  /* 0x0000000c0e037223 */ /* 0x000fe20000008009 */
[----:B------:R-:W-:Y:S01]  /*06e0*/  IMAD.MOV R9, RZ, RZ, -R10 ;  /* 0x000000ffff097224 */ /* 0x000fe200078e0a0a */
[----:B------:R-:W-:Y:S02]  /*06f0*/  ISETP.NE.AND P1, PT, R10, RZ, PT ;  /* 0x000000ff0a00720c */ /* 0x000fe40003f25270 */
[----:B------:R-:W-:-:S02]  /*0700*/  LOP3.LUT R7, R7, 0x800000, RZ, 0xfc, !PT ;  /* 0x0080000007077812 */ /* 0x000fc400078efcff */
[----:B------:R-:W-:Y:S02]  /*0710*/  FSETP.NEU.FTZ.AND P0, PT, R3, R6, PT ;  /* 0x000000060300720b */ /* 0x000fe40003f1d000 */
[----:B------:R-:W-:Y:S02]  /*0720*/  SHF.L.U32 R8, R7, R8, RZ ;  /* 0x0000000807087219 */ /* 0x000fe400000006ff */
[----:B------:R-:W-:Y:S02]  /*0730*/  SEL R6, R9, RZ, P2 ;  /* 0x000000ff09067207 */ /* 0x000fe40001000000 */
[----:B------:R-:W-:Y:S02]  /*0740*/  ISETP.NE.AND P1, PT, R8, RZ, P1 ;  /* 0x000000ff0800720c */ /* 0x000fe40000f25270 */
[----:B------:R-:W-:Y:S02]  /*0750*/  SHF.R.U32.HI R6, RZ, R6, R7 ;  /* 0x00000006ff067219 */ /* 0x000fe40000011607 */
[----:B------:R-:W-:-:S02]  /*0760*/  PLOP3.LUT P0, PT, P0, P1, PT, 0xf8, 0x8f ;  /* 0x00000000008f781c */ /* 0x000fc40000703f70 */
[----:B------:R-:W-:Y:S02]  /*0770*/  SHF.R.U32.HI R8, RZ, 0x1, R6 ;  /* 0x00000001ff087819 */ /* 0x000fe40000011606 */
[----:B------:R-:W-:-:S04]  /*0780*/  SEL R3, RZ, 0x1, !P0 ;  /* 0x00000001ff037807 */ /* 0x000fc80004000000 */
[----:B------:R-:W-:-:S04]  /*0790*/  LOP3.LUT R3, R3, 0x1, R8, 0xf8, !PT ;  /* 0x0000000103037812 */ /* 0x000fc800078ef808 */
[----:B------:R-:W-:-:S05]  /*07a0*/  LOP3.LUT R3, R3, R6, RZ, 0xc0, !PT ;  /* 0x0000000603037212 */ /* 0x000fca00078ec0ff */
[----:B------:R-:W-:-:S05]  /*07b0*/  IMAD.IADD R3, R8, 0x1, R3 ;  /* 0x0000000108037824 */ /* 0x000fca00078e0203 */
[----:B------:R-:W-:Y:S01]  /*07c0*/  LOP3.LUT R0, R3, R0, RZ, 0xfc, !PT ;  /* 0x0000000003007212 */ /* 0x000fe200078efcff */
[----:B------:R-:W-:Y:S06]  /*07d0*/  BRA `(.L_x_12) ;  /* 0x0000000000107947 */ /* 0x000fec0003800000 */
.L_x_11:
[----:B------:R-:W-:-:S04]  /*07e0*/  LOP3.LUT R0, R0, 0x80000000, RZ, 0xc0, !PT ;  /* 0x8000000000007812 */ /* 0x000fc800078ec0ff */
[----:B------:R-:W-:Y:S01]  /*07f0*/  LOP3.LUT R0, R0, 0x7f800000, RZ, 0xfc, !PT ;  /* 0x7f80000000007812 */ /* 0x000fe200078efcff */
[----:B------:R-:W-:Y:S06]  /*0800*/  BRA `(.L_x_12) ;  /* 0x0000000000047947 */ /* 0x000fec0003800000 */
.L_x_10:
[----:B------:R-:W-:-:S07]  /*0810*/  IMAD R0, R7, 0x800000, R0 ;  /* 0x0080000007007824 */ /* 0x000fce00078e0200 */
.L_x_12:
[----:B------:R-:W-:Y:S05]  /*0820*/  BSYNC.RECONVERGENT B2 ;  /* 0x0000000000027941 */ /* 0x000fea0003800200 */
.L_x_9:
[----:B------:R-:W-:Y:S05]  /*0830*/  BRA `(.L_x_13) ;  /* 0x0000000000207947 */ /* 0x000fea0003800000 */
.L_x_8:
[----:B------:R-:W-:-:S04]  /*0840*/  LOP3.LUT R0, R7, 0x80000000, R9, 0x48, !PT ;  /* 0x8000000007007812 */ /* 0x000fc800078e4809 */
[----:B------:R-:W-:Y:S01]  /*0850*/  LOP3.LUT R0, R0, 0x7f800000, RZ, 0xfc, !PT ;  /* 0x7f80000000007812 */ /* 0x000fe200078efcff */
[----:B------:R-:W-:Y:S06]  /*0860*/  BRA `(.L_x_13) ;  /* 0x0000000000147947 */ /* 0x000fec0003800000 */
.L_x_7:
[----:B------:R-:W-:Y:S01]  /*0870*/  LOP3.LUT R0, R7, 0x80000000, R9, 0x48, !PT ;  /* 0x8000000007007812 */ /* 0x000fe200078e4809 */
[----:B------:R-:W-:Y:S06]  /*0880*/  BRA `(.L_x_13) ;  /* 0x00000000000c7947 */ /* 0x000fec0003800000 */
.L_x_6:
[----:B------:R-:W0:Y:S01]  /*0890*/  MUFU.RSQ R0, -QNAN ;  /* 0xffc0000000007908 */ /* 0x000e220000001400 */
[----:B------:R-:W-:Y:S05]  /*08a0*/  BRA `(.L_x_13) ;  /* 0x0000000000047947 */ /* 0x000fea0003800000 */
.L_x_5:
[----:B------:R-:W-:-:S07]  /*08b0*/  FADD.FTZ R0, R0, R3 ;  /* 0x0000000300007221 */ /* 0x000fce0000010000 */
.L_x_13:
[----:B------:R-:W-:Y:S05]  /*08c0*/  BSYNC.RECONVERGENT B1 ;  /* 0x0000000000017941 */ /* 0x000fea0003800200 */
.L_x_3:
[----:B------:R-:W-:-:S04]  /*08d0*/  IMAD.MOV.U32 R3, RZ, RZ, 0x0 ;  /* 0x00000000ff037424 */ /* 0x000fc800078e00ff */
[----:B0-----:R-:W-:Y:S05]  /*08e0*/  RET.REL.NODEC R2 `(default_function_kernel_3) ;  /* 0xfffffff402c47950 */ /* 0x001fea0003c3ffff */
.L_x_14:
        /* <DEDUP_REMOVED lines=9> */
.L_x_18:


//--------------------- .text.default_function_kernel_4 --------------------------
	.section	.text.default_function_kernel_4,"ax",@progbits
	.align	128
        .global         default_function_kernel_4
        .type           default_function_kernel_4,@function
        .size           default_function_kernel_4,(.L_x_21 - default_function_kernel_4)
        .other          default_function_kernel_4,@"STO_CUDA_ENTRY STV_DEFAULT"
default_function_kernel_4:
.text.default_function_kernel_4:
[----:B------:R-:W-:Y:S01]  /*0000*/  LDC R1, c[0x0][0x37c] ;  /* 0x0000df00ff017b82 */ /* 0x000fe20000000800 */
[----:B------:R-:W0:Y:S07]  /*0010*/  S2R R7, SR_TID.X ;  /* 0x0000000000077919 */ /* 0x000e2e0000002100 */
[----:B------:R-:W0:Y:S01]  /*0020*/  LDC.64 R2, c[0x0][0x380] ;  /* 0x0000e000ff027b82 */ /* 0x000e220000000a00 */
[----:B------:R-:W1:Y:S07]  /*0030*/  LDCU.64 UR4, c[0x0][0x358] ;  /* 0x00006b00ff0477ac */ /* 0x000e6e0008000a00 */
[----:B------:R-:W2:Y:S01]  /*0040*/  LDC.64 R4, c[0x0][0x388] ;  /* 0x0000e200ff047b82 */ /* 0x000ea20000000a00 */
[----:B0-----:R-:W-:-:S06]  /*0050*/  IMAD.WIDE.U32 R2, R7, 0x4, R2 ;  /* 0x0000000407027825 */ /* 0x001fcc00078e0002 */
[----:B-1----:R-:W3:Y:S01]  /*0060*/  LDG.E.CONSTANT R3, desc[UR4][R2.64] ;  /* 0x0000000402037981 */ /* 0x002ee2000c1e9900 */
[----:B--2---:R-:W-:-:S05]  /*0070*/  IMAD.WIDE.U32 R4, R7, 0x4, R4 ;  /* 0x0000000407047825 */ /* 0x004fca00078e0004 */
[----:B---3--:R-:W-:Y:S01]  /*0080*/  STG.E desc[UR4][R4.64], R3 ;  /* 0x0000000304007986 */ /* 0x008fe2000c101904 */
[----:B------:R-:W-:Y:S05]  /*0090*/  EXIT ;  /* 0x000000000000794d */ /* 0x000fea0003800000 */
.L_x_15:
        /* <DEDUP_REMOVED lines=14> */
.L_x_21:


//--------------------- .text.default_function_kernel_2 --------------------------
	.section	.text.default_function_kernel_2,"ax",@progbits
	.align	128
        .global         default_function_kernel_2
        .type           default_function_kernel_2,@function
        .size           default_function_kernel_2,(.L_x_22 - default_function_kernel_2)
        .other          default_function_kernel_2,@"STO_CUDA_ENTRY STV_DEFAULT"
default_function_kernel_2:
.text.default_function_kernel_2:
[----:B------:R-:W-:Y:S01]  /*0000*/  LDC R1, c[0x0][0x37c] ;  /* 0x0000df00ff017b82 */ /* 0x000fe20000000800 */
[----:B------:R-:W0:Y:S02]  /*0010*/  S2R R5, SR_TID.X ;  /* 0x0000000000057919 */ /* 0x000e240000002100 */
[----:B0-----:R-:W-:-:S13]  /*0020*/  ISETP.GT.U32.AND P0, PT, R5, 0x4a, PT ;  /* 0x0000004a0500780c */ /* 0x001fda0003f04070 */
[----:B------:R-:W-:Y:S05]  /*0030*/  @P0 EXIT ;  /* 0x000000000000094d */ /* 0x000fea0003800000 */
[----:B------:R-:W0:Y:S01]  /*0040*/  LDC.64 R2, c[0x0][0x380] ;  /* 0x0000e000ff027b82 */ /* 0x000e220000000a00 */
[----:B------:R-:W1:Y:S01]  /*0050*/  LDCU.64 UR4, c[0x0][0x358] ;  /* 0x00006b00ff0477ac */ /* 0x000e620008000a00 */
[----:B0-----:R-:W-:-:S05]  /*0060*/  IMAD.WIDE.U32 R2, R5, 0x4, R2 ;  /* 0x0000000405027825 */ /* 0x001fca00078e0002 */
[----:B-1----:R-:W2:Y:S02]  /*0070*/  LDG.E R0, desc[UR4][R2.64] ;  /* 0x0000000402007981 */ /* 0x002ea4000c1e1900 */
[----:B--2---:R-:W-:-:S04]  /*0080*/  FMUL R0, R0, 0.3333333134651184082 ;  /* 0x3eaaaaaa00007820 */ /* 0x004fc80000400000 */
[----:B------:R-:W0:Y:S02]  /*0090*/  FRND.FLOOR R5, R0 ;  /* 0x0000000000057307 */ /* 0x000e240000205000 */
[----:B0-----:R-:W-:Y:S01]  /*00a0*/  STG.E desc[UR4][R2.64], R5 ;  /* 0x0000000502007986 */ /* 0x001fe2000c101904 */
[----:B------:R-:W-:Y:S05]  /*00b0*/  EXIT ;  /* 0x000000000000794d */ /* 0x000fea0003800000 */
.L_x_16:
        /* <DEDUP_REMOVED lines=12> */
.L_x_22:


//--------------------- .text.default_function_kernel_1 --------------------------
	.section	.text.default_function_kernel_1,"ax",@progbits
	.align	128
        .global         default_function_kernel_1
        .type           default_function_kernel_1,@function
        .size           default_function_kernel_1,(.L_x_23 - default_function_kernel_1)
        .other          default_function_kernel_1,@"STO_CUDA_ENTRY STV_DEFAULT"
default_function_kernel_1:
.text.default_function_kernel_1:
[----:B------:R-:W-:Y:S01]  /*0000*/  LDC R1, c[0x0][0x37c] ;  /* 0x0000df00ff017b82 */ /* 0x000fe20000000800 */
[----:B------:R-:W0:Y:S02]  /*0010*/  S2R R7, SR_TID.X ;  /* 0x0000000000077919 */ /* 0x000e240000002100 */
[----:B0-----:R-:W-:-:S13]  /*0020*/  ISETP.GT.U32.AND P0, PT, R7, 0x4a, PT ;  /* 0x0000004a0700780c */ /* 0x001fda0003f04070 */
[----:B------:R-:W-:Y:S05]  /*0030*/  @P0 EXIT ;  /* 0x000000000000094d */ /* 0x000fea0003800000 */
[----:B------:R-:W0:Y:S01]  /*0040*/  LDC.64 R2, c[0x0][0x388] ;  /* 0x0000e200ff027b82 */ /* 0x000e220000000a00 */
[----:B------:R-:W-:Y:S01]  /*0050*/  PRMT R0, R7, 0x9910, RZ ;  /* 0x0000991007007816 */ /* 0x000fe200000000ff */
[----:B------:R-:W1:Y:S04]  /*0060*/  LDCU.64 UR4, c[0x0][0x358] ;  /* 0x00006b00ff0477ac */ /* 0x000e680008000a00 */
[----:B------:R-:W-:-:S05]  /*0070*/  IMAD R0, R0, 0xab, RZ ;  /* 0x000000ab00007824 */ /* 0x000fca00078e02ff */
[----:B------:R-:W-:-:S04]  /*0080*/  LOP3.LUT R0, R0, 0xffff, RZ, 0xc0, !PT ;  /* 0x0000ffff00007812 */ /* 0x000fc800078ec0ff */
[----:B------:R-:W-:-:S04]  /*0090*/  SHF.R.U32.HI R0, RZ, 0x9, R0 ;  /* 0x00000009ff007819 */ /* 0x000fc80000011600 */
[----:B------:R-:W-:-:S05]  /*00a0*/  LOP3.LUT R5, R0, 0xffff, RZ, 0xc0, !PT ;  /* 0x0000ffff00057812 */ /* 0x000fca00078ec0ff */
[----:B0-----:R-:W-:Y:S02]  /*00b0*/  IMAD.WIDE.U32 R2, R5, 0x4, R2 ;  /* 0x0000000405027825 */ /* 0x001fe400078e0002 */
[----:B------:R-:W0:Y:S04]  /*00c0*/  LDC.64 R4, c[0x0][0x380] ;  /* 0x0000e000ff047b82 */ /* 0x000e280000000a00 */
[----:B-1----:R-:W2:Y:S01]  /*00d0*/  LDG.E.CONSTANT R3, desc[UR4][R2.64] ;  /* 0x0000000402037981 */ /* 0x002ea2000c1e9900 */
[----:B0-----:R-:W-:-:S05]  /*00e0*/  IMAD.WIDE.U32 R4, R7, 0x4, R4 ;  /* 0x0000000407047825 */ /* 0x001fca00078e0004 */
[----:B--2---:R-:W-:Y:S01]  /*00f0*/  STG.E desc[UR4][R4.64], R3 ;  /* 0x0000000304007986 */ /* 0x004fe2000c101904 */
[----:B------:R-:W-:Y:S05]  /*0100*/  EXIT ;  /* 0x000000000000794d */ /* 0x000fea0003800000 */
.L_x_17:
        /* <DEDUP_REMOVED lines=15> */
.L_x_23:


//--------------------- .nv.shared.reserved.0     --------------------------
	.section	.nv.shared.reserved.0,"aw",@nobits
	.weak		__nv_reservedSMEM_offset_0_alias
	.size		__nv_reservedSMEM_offset_0_alias, 0, 64
	.other		__nv_reservedSMEM_offset_0_alias,@"STO_CUDA_RESERVED_SHARED STV_DEFAULT"
__nv_reservedSMEM_offset_0_alias:
	.zero		0
	.zero		64


//--------------------- .nv.constant0.default_function_kernel --------------------------
	.section	.nv.constant0.default_function_kernel,"a",@progbits
	.sectionflags	@""
	.align	4
.nv.constant0.default_function_kernel:
	.zero		912


//--------------------- .nv.constant0.default_function_kernel_3 --------------------------
	.section	.nv.constant0.default_function_kernel_3,"a",@progbits
	.sectionflags	@""
	.align	4
.nv.constant0.default_function_kernel_3:
	.zero		904


//--------------------- .nv.constant0.default_function_kernel_4 --------------------------
	.section	.nv.constant0.default_function_kernel_4,"a",@progbits
	.sectionflags	@""
	.align	4
.nv.constant0.default_function_kernel_4:
	.zero		912


//--------------------- .nv.constant0.default_function_kernel_2 --------------------------
	.section	.nv.constant0.default_function_kernel_2,"a",@progbits
	.sectionflags	@""
	.align	4
.nv.constant0.default_function_kernel_2:
	.zero		904


//--------------------- .nv.constant0.default_function_kernel_1 --------------------------
	.section	.nv.constant0.default_function_kernel_1,"a",@progbits
	.sectionflags	@""
	.align	4
.nv.constant0.default_function_kernel_1:
	.zero		912


//--------------------- SYMBOLS --------------------------

	.type		.nv.reservedSmem.offset0,@object
	.size		.nv.reservedSmem.offset0,0x4
